//
// Generated by NVIDIA NVVM Compiler
//
// Compiler Build ID: CL-36424714
// Cuda compilation tools, release 13.0, V13.0.88
// Based on NVVM 20.0.0
//

.version 9.0
.target sm_100
.address_size 64

	// .globl	_Z19sayHelloFromGPULandv
.extern .func  (.param .b32 func_retval0) vprintf
(
	.param .b64 vprintf_param_0,
	.param .b64 vprintf_param_1
)
;
.global .align 1 .b8 $str[28] = {80, 114, 105, 110, 116, 102, 39, 105, 110, 103, 32, 111, 102, 102, 32, 111, 102, 32, 116, 104, 101, 32, 71, 80, 85, 33, 10};

.visible .entry _Z19sayHelloFromGPULandv()
{
	.reg .b32 	%r<3>;
	.reg .b64 	%rd<3>;

	mov.u64 	%rd1, $str;
	cvta.global.u64 	%rd2, %rd1;
	{ // callseq 0, 0
	.param .b64 param0;
	st.param.b64 	[param0], %rd2;
	.param .b64 param1;
	st.param.b64 	[param1], 0;
	.param .b32 retval0;
	call.uni (retval0), 
	vprintf, 
	(
	param0, 
	param1
	);
	ld.param.b32 	%r1, [retval0];
	} // callseq 0
	ret;

}


// ===== COMPILED SASS (sm_100) =====

	.target	sm_100

	.elftype	@"ET_EXEC"


//--------------------- .note.nv.tkinfo           --------------------------
	.section	.note.nv.tkinfo,"",@"SHT_NOTE"
	.sectionflags	@"SHF_NOTE_NV_TKINFO"
	.tkinfo
        /*0018*/ 	.word	0x00000002
        /*0030*/ 	.string	""
        /*0030*/ 	.string	"ptxas"
        /*0030*/ 	.string	"Cuda compilation tools, release 13.0, V13.0.88"
        /*0030*/ 	.string	"Build cuda_13.0.r13.0/compiler.36424714_0"
        /*0030*/ 	.string	"-arch sm_100 -m 64 "



//--------------------- .note.nv.cuinfo           --------------------------
	.section	.note.nv.cuinfo,"",@"SHT_NOTE"
	.sectionflags	@"SHF_NOTE_NV_CUINFO"
        /*0018*/ 	.short	0x0002
        /*001a*/ 	.short	0x0064
        /*001c*/ 	.short	0x0082
	.zero		2


//--------------------- .nv.info                  --------------------------
	.section	.nv.info,"",@"SHT_CUDA_INFO"
	.align	4


	//----- nvinfo : EIATTR_REGCOUNT
	.align		4
        /*0000*/ 	.byte	0x04, 0x2f
        /*0002*/ 	.short	(.L_2 - .L_1)
	.align		4
.L_1:
        /*0004*/ 	.word	index@(_Z19sayHelloFromGPULandv)
        /*0008*/ 	.word	0x00000018


	//----- nvinfo : EIATTR_FRAME_SIZE
	.align		4
.L_2:
        /*000c*/ 	.byte	0x04, 0x11
        /*000e*/ 	.short	(.L_4 - .L_3)
	.align		4
.L_3:
        /*0010*/ 	.word	index@(_Z19sayHelloFromGPULandv)
        /*0014*/ 	.word	0x00000000


	//----- nvinfo : EIATTR_MIN_STACK_SIZE
	.align		4
.L_4:
        /*0018*/ 	.byte	0x04, 0x12
        /*001a*/ 	.short	(.L_6 - .L_5)
	.align		4
.L_5:
        /*001c*/ 	.word	index@(_Z19sayHelloFromGPULandv)
        /*0020*/ 	.word	0x00000000
.L_6:


//--------------------- .nv.compat                --------------------------
	.section	.nv.compat,"",@"SHT_CUDA_COMPAT_INFO"
	.align	4
        /*0000*/ 	.byte	0x02, 0x09, 0x00, 0x00, 0x02, 0x02, 0x01, 0x00, 0x02, 0x05, 0x05, 0x00, 0x03, 0x07, 0x01, 0x01
        /*0010*/ 	.byte	0x02, 0x03, 0x00, 0x00, 0x02, 0x06, 0x01, 0x00, 0x04, 0x0b, 0x08, 0x00, 0x09, 0x00, 0x00, 0x00
        /*0020*/ 	.byte	0x00, 0x00, 0x00, 0x00


//--------------------- .nv.info._Z19sayHelloFromGPULandv --------------------------
	.section	.nv.info._Z19sayHelloFromGPULandv,"",@"SHT_CUDA_INFO"
	.sectionflags	@""
	.align	4


	//----- nvinfo : EIATTR_CUDA_API_VERSION
	.align		4
        /*0000*/ 	.byte	0x04, 0x37
        /*0002*/ 	.short	(.L_8 - .L_7)
.L_7:
        /*0004*/ 	.word	0x00000082


	//----- nvinfo : EIATTR_SPARSE_MMA_MASK
	.align		4
.L_8:
        /*0008*/ 	.byte	0x03, 0x50
        /*000a*/ 	.short	0x0000


	//----- nvinfo : EIATTR_MAXREG_COUNT
	.align		4
        /*000c*/ 	.byte	0x03, 0x1b
        /*000e*/ 	.short	0x00ff


	//----- nvinfo : EIATTR_EXTERNS
	.align		4
        /*0010*/ 	.byte	0x04, 0x0f
        /*0012*/ 	.short	(.L_10 - .L_9)


	//   ....[0]....
	.align		4
.L_9:
        /*0014*/ 	.word	index@(vprintf)


	//----- nvinfo : EIATTR_MERCURY_ISA_VERSION
	.align		4
.L_10:
        /*0018*/ 	.byte	0x03, 0x5f
        /*001a*/ 	.short	0x0101


	//----- nvinfo : EIATTR_VRC_CTA_INIT_COUNT
	.align		4
        /*001c*/ 	.byte	0x02, 0x4a
	.zero		1
	.zero		1


	//----- nvinfo : EIATTR_SYSCALL_OFFSETS
	.align		4
        /*0020*/ 	.byte	0x04, 0x46
        /*0022*/ 	.short	(.L_12 - .L_11)


	//   ....[0]....
.L_11:
        /*0024*/ 	.word	0x00000080


	//----- nvinfo : EIATTR_EXIT_INSTR_OFFSETS
	.align		4
.L_12:
        /*0028*/ 	.byte	0x04, 0x1c
        /*002a*/ 	.short	(.L_14 - .L_13)


	//   ....[0]....
.L_13:
        /*002c*/ 	.word	0x00000090


	//----- nvinfo : EIATTR_SW_WAR
	.align		4
.L_14:
        /*0030*/ 	.byte	0x04, 0x36
        /*0032*/ 	.short	(.L_16 - .L_15)
.L_15:
        /*0034*/ 	.word	0x00000008
.L_16:


//--------------------- .nv.callgraph             --------------------------
	.section	.nv.callgraph,"",@"SHT_CUDA_CALLGRAPH"
	.align	4
	.sectionentsize	8
	.align		4
        /*0000*/ 	.word	0x00000000
	.align		4
        /*0004*/ 	.word	0xffffffff
	.align		4
        /*0008*/ 	.word	index@(_Z19sayHelloFromGPULandv)
	.align		4
        /*000c*/ 	.word	index@(vprintf)
	.align		4
        /*0010*/ 	.word	0x00000000
	.align		4
        /*0014*/ 	.word	0xfffffffe
	.align		4
        /*0018*/ 	.word	0x00000000
	.align		4
        /*001c*/ 	.word	0xfffffffd
	.align		4
        /*0020*/ 	.word	0x00000000
	.align		4
        /*0024*/ 	.word	0xfffffffc


//--------------------- .nv.constant4             --------------------------
	.section	.nv.constant4,"a",@progbits
	.align	8
	.align		8
.nv.constant4:
        /*0000*/ 	.dword	vprintf
	.align		8
        /*0008*/ 	.dword	$str


//--------------------- .text._Z19sayHelloFromGPULandv --------------------------
	.section	.text._Z19sayHelloFromGPULandv,"ax",@progbits
	.align	128
        .global         _Z19sayHelloFromGPULandv
        .type           _Z19sayHelloFromGPULandv,@function
        .size           _Z19sayHelloFromGPULandv,(.L_x_2 - _Z19sayHelloFromGPULandv)
        .other          _Z19sayHelloFromGPULandv,@"STO_CUDA_ENTRY STV_DEFAULT"
_Z19sayHelloFromGPULandv:
.text._Z19sayHelloFromGPULandv:
[----:B------:R-:W0:Y:S01]  /*0000*/  LDC R1, c[0x0][0x37c] ;  /* 0x0000df00ff017b82 */ /* 0x000e220000000800 */
[----:B------:R-:W-:Y:S01]  /*0010*/  MOV R0, 0x0 ;  /* 0x0000000000007802 */ /* 0x000fe20000000f00 */
[----:B------:R-:W1:Y:S01]  /*0020*/  LDCU.64 UR4, c[0x4][0x8] ;  /* 0x01000100ff0477ac */ /* 0x000e620008000a00 */
[----:B------:R-:W-:-:S05]  /*0030*/  CS2R R6, SRZ ;  /* 0x0000000000067805 */ /* 0x000fca000001ff00 */
[----:B------:R2:W3:Y:S01]  /*0040*/  LDC.64 R2, c[0x4][R0] ;  /* 0x0100000000027b82 */ /* 0x0004e20000000a00 */
[----:B-1----:R-:W-:Y:S02]  /*0050*/  IMAD.U32 R4, RZ, RZ, UR4 ;  /* 0x00000004ff047e24 */ /* 0x002fe4000f8e00ff */
[----:B--2---:R-:W-:-:S07]  /*0060*/  IMAD.U32 R5, RZ, RZ, UR5 ;  /* 0x00000005ff057e24 */ /* 0x004fce000f8e00ff */
[----:B------:R-:W-:-:S07]  /*0070*/  LEPC R20, `(.L_x_0) ;  /* 0x000000001014794e */ /* 0x000fce0000000000 */
[----:B0--3--:R-:W-:Y:S05]  /*0080*/  CALL.ABS.NOINC R2 ;  /* 0x0000000002007343 */ /* 0x009fea0003c00000 */
.L_x_0:
[----:B------:R-:W-:Y:S05]  /*0090*/  EXIT ;  /* 0x000000000000794d */ /* 0x000fea0003800000 */
.L_x_1:
[----:B------:R-:W-:-:S00]  /*00a0*/  BRA `(.L_x_1) ;  /* 0xfffffffc00fc7947 */ /* 0x000fc0000383ffff */
[----:B------:R-:W-:-:S00]  /*00b0*/  NOP ;  /* 0x0000000000007918 */ /* 0x000fc00000000000 */
        /* <DEDUP_REMOVED lines=12> */
.L_x_2:


//--------------------- .nv.global.init           --------------------------
	.section	.nv.global.init,"aw",@progbits
.nv.global.init:
	.type		$str,@object
	.size		$str,(.L_0 - $str)
$str:
        /*0000*/ 	.byte	0x50, 0x72, 0x69, 0x6e, 0x74, 0x66, 0x27, 0x69, 0x6e, 0x67, 0x20, 0x6f, 0x66, 0x66, 0x20, 0x6f
        /*0010*/ 	.byte	0x66, 0x20, 0x74, 0x68, 0x65, 0x20, 0x47, 0x50, 0x55, 0x21, 0x0a, 0x00
.L_0:


//--------------------- .nv.shared.reserved.0     --------------------------
	.section	.nv.shared.reserved.0,"aw",@nobits
	.weak		__nv_reservedSMEM_offset_0_alias
	.size		__nv_reservedSMEM_offset_0_alias, 0, 64
	.other		__nv_reservedSMEM_offset_0_alias,@"STO_CUDA_RESERVED_SHARED STV_DEFAULT"
__nv_reservedSMEM_offset_0_alias:
	.zero		0
	.zero		64


//--------------------- .nv.constant0._Z19sayHelloFromGPULandv --------------------------
	.section	.nv.constant0._Z19sayHelloFromGPULandv,"a",@progbits
	.sectionflags	@""
	.align	4
.nv.constant0._Z19sayHelloFromGPULandv:
	.zero		896


//--------------------- SYMBOLS --------------------------

	.type		.nv.reservedSmem.offset0,@object
	.size		.nv.reservedSmem.offset0,0x4
	.type		vprintf,@function
